//
// Generated by NVIDIA NVVM Compiler
//
// Compiler Build ID: CL-36424714
// Cuda compilation tools, release 13.0, V13.0.88
// Based on NVVM 20.0.0
//

.version 9.0
.target sm_100
.address_size 64

	// .globl	_Z16Process_RequestsP7requestPiS1_S1_i
// _ZZ16Process_RequestsP7requestPiS1_S1_iE3cap has been demoted

.visible .entry _Z16Process_RequestsP7requestPiS1_S1_i(
	.param .u64 .ptr .align 1 _Z16Process_RequestsP7requestPiS1_S1_i_param_0,
	.param .u64 .ptr .align 1 _Z16Process_RequestsP7requestPiS1_S1_i_param_1,
	.param .u64 .ptr .align 1 _Z16Process_RequestsP7requestPiS1_S1_i_param_2,
	.param .u64 .ptr .align 1 _Z16Process_RequestsP7requestPiS1_S1_i_param_3,
	.param .u32 _Z16Process_RequestsP7requestPiS1_S1_i_param_4
)
{
	.reg .pred 	%p<98>;
	.reg .b32 	%r<139>;
	.reg .b64 	%rd<28>;
	// demoted variable
	.shared .align 4 .b8 _ZZ16Process_RequestsP7requestPiS1_S1_iE3cap[2880];
	ld.param.u64 	%rd9, [_Z16Process_RequestsP7requestPiS1_S1_i_param_0];
	ld.param.u64 	%rd10, [_Z16Process_RequestsP7requestPiS1_S1_i_param_2];
	ld.param.u64 	%rd8, [_Z16Process_RequestsP7requestPiS1_S1_i_param_3];
	ld.param.u32 	%r128, [_Z16Process_RequestsP7requestPiS1_S1_i_param_4];
	cvta.to.global.u64 	%rd11, %rd10;
	cvta.to.global.u64 	%rd1, %rd9;
	mov.u32 	%r1, %ctaid.x;
	mov.u32 	%r2, %tid.x;
	mad.lo.s32 	%r56, %r1, 30, %r2;
	mul.wide.u32 	%rd12, %r56, 4;
	add.s64 	%rd13, %rd11, %rd12;
	mov.u32 	%r57, _ZZ16Process_RequestsP7requestPiS1_S1_iE3cap;
	mad.lo.s32 	%r3, %r2, 96, %r57;
	ld.global.u32 	%r58, [%rd13];
	st.shared.u32 	[%r3], %r58;
	st.shared.u32 	[%r3+4], %r58;
	st.shared.u32 	[%r3+8], %r58;
	st.shared.u32 	[%r3+12], %r58;
	st.shared.u32 	[%r3+16], %r58;
	st.shared.u32 	[%r3+20], %r58;
	st.shared.u32 	[%r3+24], %r58;
	st.shared.u32 	[%r3+28], %r58;
	st.shared.u32 	[%r3+32], %r58;
	st.shared.u32 	[%r3+36], %r58;
	st.shared.u32 	[%r3+40], %r58;
	st.shared.u32 	[%r3+44], %r58;
	st.shared.u32 	[%r3+48], %r58;
	st.shared.u32 	[%r3+52], %r58;
	st.shared.u32 	[%r3+56], %r58;
	st.shared.u32 	[%r3+60], %r58;
	st.shared.u32 	[%r3+64], %r58;
	st.shared.u32 	[%r3+68], %r58;
	st.shared.u32 	[%r3+72], %r58;
	st.shared.u32 	[%r3+76], %r58;
	st.shared.u32 	[%r3+80], %r58;
	st.shared.u32 	[%r3+84], %r58;
	st.shared.u32 	[%r3+88], %r58;
	st.shared.u32 	[%r3+92], %r58;
	mov.b32 	%r120, 0;
	mov.u32 	%r121, %r128;
$L__BB0_1:
	mov.u32 	%r5, %r121;
	sub.s32 	%r59, %r5, %r120;
	shr.u32 	%r60, %r59, 1;
	add.s32 	%r121, %r60, %r120;
	mul.wide.u32 	%rd14, %r121, 20;
	add.s64 	%rd15, %rd1, %rd14;
	add.s64 	%rd2, %rd15, 4;
	ld.global.u32 	%r7, [%rd15+4];
	setp.ne.s32 	%p16, %r7, %r1;
	@%p16 bra 	$L__BB0_6;
	ld.global.u32 	%r61, [%rd2+4];
	setp.ne.s32 	%p17, %r61, %r2;
	@%p17 bra 	$L__BB0_6;
	setp.eq.s32 	%p18, %r121, 0;
	mov.b32 	%r124, 0;
	@%p18 bra 	$L__BB0_11;
	add.s32 	%r63, %r121, -1;
	mul.wide.u32 	%rd16, %r63, 20;
	add.s64 	%rd17, %rd1, %rd16;
	add.s64 	%rd3, %rd17, 8;
	ld.global.u32 	%r64, [%rd17+8];
	setp.ne.s32 	%p19, %r64, %r2;
	mov.u32 	%r124, %r121;
	@%p19 bra 	$L__BB0_11;
	ld.global.u32 	%r65, [%rd3+-4];
	setp.ne.s32 	%p20, %r65, %r1;
	mov.u32 	%r124, %r121;
	@%p20 bra 	$L__BB0_11;
$L__BB0_6:
	setp.lt.s32 	%p21, %r7, %r1;
	@%p21 bra 	$L__BB0_9;
	setp.ne.s32 	%p22, %r7, %r1;
	@%p22 bra 	$L__BB0_10;
	ld.global.u32 	%r66, [%rd2+4];
	setp.ge.s32 	%p23, %r66, %r2;
	@%p23 bra 	$L__BB0_10;
$L__BB0_9:
	add.s32 	%r120, %r121, 1;
	mov.u32 	%r121, %r5;
$L__BB0_10:
	setp.lt.u32 	%p24, %r120, %r121;
	mov.b32 	%r124, -1;
	@%p24 bra 	$L__BB0_1;
$L__BB0_11:
	mov.u32 	%r127, %r124;
$L__BB0_12:
	mov.u32 	%r13, %r128;
	sub.s32 	%r68, %r13, %r127;
	shr.u32 	%r69, %r68, 1;
	add.s32 	%r128, %r69, %r127;
	mul.wide.u32 	%rd18, %r128, 20;
	add.s64 	%rd19, %rd1, %rd18;
	add.s64 	%rd4, %rd19, 4;
	ld.global.u32 	%r15, [%rd19+4];
	setp.ne.s32 	%p25, %r15, %r1;
	@%p25 bra 	$L__BB0_17;
	ld.global.u32 	%r70, [%rd4+4];
	setp.ne.s32 	%p26, %r70, %r2;
	@%p26 bra 	$L__BB0_17;
	setp.eq.s32 	%p27, %r128, %r13;
	mov.u32 	%r129, %r13;
	@%p27 bra 	$L__BB0_25;
	add.s32 	%r71, %r128, 1;
	mul.wide.u32 	%rd20, %r71, 20;
	add.s64 	%rd21, %rd1, %rd20;
	add.s64 	%rd5, %rd21, 8;
	ld.global.u32 	%r72, [%rd21+8];
	setp.ne.s32 	%p28, %r72, %r2;
	mov.u32 	%r129, %r128;
	@%p28 bra 	$L__BB0_25;
	ld.global.u32 	%r73, [%rd5+-4];
	setp.ne.s32 	%p29, %r73, %r1;
	mov.u32 	%r129, %r128;
	@%p29 bra 	$L__BB0_25;
$L__BB0_17:
	setp.lt.s32 	%p30, %r15, %r1;
	@%p30 bra 	$L__BB0_23;
	setp.ne.s32 	%p31, %r15, %r1;
	@%p31 bra 	$L__BB0_24;
	ld.global.u32 	%r16, [%rd4+4];
	setp.lt.s32 	%p32, %r16, %r2;
	@%p32 bra 	$L__BB0_23;
	setp.ne.s32 	%p33, %r16, %r2;
	@%p33 bra 	$L__BB0_24;
	add.s32 	%r74, %r128, 1;
	mul.wide.u32 	%rd22, %r74, 20;
	add.s64 	%rd23, %rd1, %rd22;
	add.s64 	%rd6, %rd23, 4;
	ld.global.u32 	%r75, [%rd23+4];
	setp.ne.s32 	%p34, %r75, %r1;
	@%p34 bra 	$L__BB0_24;
	ld.global.u32 	%r76, [%rd6+4];
	setp.ne.s32 	%p35, %r76, %r2;
	@%p35 bra 	$L__BB0_24;
$L__BB0_23:
	add.s32 	%r127, %r128, 1;
	mov.u32 	%r128, %r13;
$L__BB0_24:
	setp.lt.u32 	%p36, %r127, %r128;
	mov.b32 	%r129, -1;
	@%p36 bra 	$L__BB0_12;
$L__BB0_25:
	setp.eq.s32 	%p37, %r124, -1;
	setp.eq.s32 	%p38, %r129, -1;
	or.pred  	%p39, %p37, %p38;
	setp.gt.s32 	%p40, %r124, %r129;
	or.pred  	%p41, %p39, %p40;
	@%p41 bra 	$L__BB0_67;
	cvta.to.global.u64 	%rd24, %rd8;
	mul.wide.u32 	%rd25, %r1, 4;
	add.s64 	%rd7, %rd24, %rd25;
	add.s32 	%r21, %r3, 12;
$L__BB0_27:
	mov.u32 	%r22, %r124;
	mul.wide.s32 	%rd26, %r22, 20;
	add.s64 	%rd27, %rd1, %rd26;
	ld.global.u32 	%r23, [%rd27+12];
	ld.global.u32 	%r24, [%rd27+16];
	add.s32 	%r137, %r23, -1;
	add.s32 	%r26, %r137, %r24;
	setp.lt.s32 	%p42, %r26, %r23;
	@%p42 bra 	$L__BB0_65;
	sub.s32 	%r27, %r26, %r23;
	and.b32  	%r28, %r24, 7;
	setp.lt.u32 	%p45, %r27, 7;
	mov.pred 	%p90, 0;
	mov.u32 	%r135, %r137;
	@%p45 bra 	$L__BB0_41;
	and.b32  	%r80, %r24, -8;
	neg.s32 	%r132, %r80;
	shl.b32 	%r81, %r23, 2;
	add.s32 	%r131, %r21, %r81;
	mov.pred 	%p91, 0;
	mov.u32 	%r133, %r23;
$L__BB0_30:
	.pragma "nounroll";
	mov.pred 	%p1, %p91;
	mov.pred 	%p91, -1;
	@%p1 bra 	$L__BB0_39;
	ld.shared.u32 	%r82, [%r131+-16];
	setp.lt.s32 	%p49, %r82, 1;
	@%p49 bra 	$L__BB0_39;
	ld.shared.u32 	%r83, [%r131+-12];
	setp.lt.s32 	%p51, %r83, 1;
	@%p51 bra 	$L__BB0_39;
	ld.shared.u32 	%r84, [%r131+-8];
	setp.lt.s32 	%p53, %r84, 1;
	@%p53 bra 	$L__BB0_39;
	ld.shared.u32 	%r85, [%r131+-4];
	setp.lt.s32 	%p55, %r85, 1;
	@%p55 bra 	$L__BB0_39;
	ld.shared.u32 	%r86, [%r131];
	setp.lt.s32 	%p57, %r86, 1;
	@%p57 bra 	$L__BB0_39;
	ld.shared.u32 	%r87, [%r131+4];
	setp.lt.s32 	%p59, %r87, 1;
	@%p59 bra 	$L__BB0_39;
	ld.shared.u32 	%r88, [%r131+8];
	setp.lt.s32 	%p61, %r88, 1;
	@%p61 bra 	$L__BB0_39;
	ld.shared.u32 	%r89, [%r131+12];
	setp.lt.s32 	%p91, %r89, 1;
$L__BB0_39:
	add.s32 	%r133, %r133, 8;
	add.s32 	%r132, %r132, 8;
	add.s32 	%r131, %r131, 32;
	setp.ne.s32 	%p62, %r132, 0;
	@%p62 bra 	$L__BB0_30;
	add.s32 	%r135, %r133, -1;
	mov.pred 	%p90, %p91;
$L__BB0_41:
	setp.eq.s32 	%p63, %r28, 0;
	@%p63 bra 	$L__BB0_58;
	and.b32  	%r39, %r24, 3;
	setp.lt.u32 	%p65, %r28, 4;
	mov.pred 	%p91, %p90;
	@%p65 bra 	$L__BB0_49;
	mov.pred 	%p91, -1;
	@%p90 bra 	$L__BB0_48;
	shl.b32 	%r90, %r135, 2;
	add.s32 	%r40, %r3, %r90;
	ld.shared.u32 	%r91, [%r40];
	setp.lt.s32 	%p68, %r91, 1;
	@%p68 bra 	$L__BB0_48;
	ld.shared.u32 	%r92, [%r40+4];
	setp.lt.s32 	%p70, %r92, 1;
	@%p70 bra 	$L__BB0_48;
	ld.shared.u32 	%r93, [%r40+8];
	setp.lt.s32 	%p72, %r93, 1;
	@%p72 bra 	$L__BB0_48;
	ld.shared.u32 	%r94, [%r40+12];
	setp.lt.s32 	%p91, %r94, 1;
$L__BB0_48:
	add.s32 	%r135, %r135, 4;
$L__BB0_49:
	setp.eq.s32 	%p73, %r39, 0;
	@%p73 bra 	$L__BB0_58;
	setp.eq.s32 	%p75, %r39, 1;
	mov.pred 	%p95, %p91;
	@%p75 bra 	$L__BB0_55;
	mov.pred 	%p95, -1;
	@%p91 bra 	$L__BB0_54;
	shl.b32 	%r95, %r135, 2;
	add.s32 	%r43, %r3, %r95;
	ld.shared.u32 	%r96, [%r43];
	setp.lt.s32 	%p78, %r96, 1;
	@%p78 bra 	$L__BB0_54;
	ld.shared.u32 	%r97, [%r43+4];
	setp.lt.s32 	%p95, %r97, 1;
$L__BB0_54:
	add.s32 	%r135, %r135, 2;
	mov.pred 	%p91, %p95;
$L__BB0_55:
	and.b32  	%r98, %r24, 1;
	setp.eq.b32 	%p79, %r98, 1;
	not.pred 	%p80, %p79;
	@%p80 bra 	$L__BB0_58;
	@%p95 bra 	$L__BB0_66;
	shl.b32 	%r99, %r135, 2;
	add.s32 	%r100, %r3, %r99;
	ld.shared.u32 	%r101, [%r100];
	setp.lt.s32 	%p91, %r101, 1;
$L__BB0_58:
	@%p91 bra 	$L__BB0_66;
	and.b32  	%r46, %r24, 3;
	setp.eq.s32 	%p81, %r46, 0;
	@%p81 bra 	$L__BB0_63;
	shl.b32 	%r102, %r23, 2;
	add.s32 	%r47, %r3, %r102;
	ld.shared.u32 	%r103, [%r47+-4];
	add.s32 	%r104, %r103, -1;
	st.shared.u32 	[%r47+-4], %r104;
	setp.eq.s32 	%p82, %r46, 1;
	mov.u32 	%r137, %r23;
	@%p82 bra 	$L__BB0_63;
	ld.shared.u32 	%r105, [%r47];
	add.s32 	%r106, %r105, -1;
	st.shared.u32 	[%r47], %r106;
	add.s32 	%r137, %r23, 1;
	setp.eq.s32 	%p83, %r46, 2;
	@%p83 bra 	$L__BB0_63;
	ld.shared.u32 	%r107, [%r47+4];
	add.s32 	%r108, %r107, -1;
	st.shared.u32 	[%r47+4], %r108;
	add.s32 	%r137, %r23, 2;
$L__BB0_63:
	setp.lt.u32 	%p84, %r27, 3;
	@%p84 bra 	$L__BB0_65;
$L__BB0_64:
	shl.b32 	%r109, %r137, 2;
	add.s32 	%r110, %r3, %r109;
	ld.shared.u32 	%r111, [%r110];
	add.s32 	%r112, %r111, -1;
	st.shared.u32 	[%r110], %r112;
	ld.shared.u32 	%r113, [%r110+4];
	add.s32 	%r114, %r113, -1;
	st.shared.u32 	[%r110+4], %r114;
	ld.shared.u32 	%r115, [%r110+8];
	add.s32 	%r116, %r115, -1;
	st.shared.u32 	[%r110+8], %r116;
	ld.shared.u32 	%r117, [%r110+12];
	add.s32 	%r118, %r117, -1;
	st.shared.u32 	[%r110+12], %r118;
	add.s32 	%r137, %r137, 4;
	setp.ne.s32 	%p85, %r137, %r26;
	@%p85 bra 	$L__BB0_64;
$L__BB0_65:
	atom.global.inc.u32 	%r119, [%rd7], 2147483647;
$L__BB0_66:
	add.s32 	%r124, %r22, 1;
	setp.ne.s32 	%p86, %r22, %r129;
	@%p86 bra 	$L__BB0_27;
$L__BB0_67:
	ret;

}


// ===== COMPILED SASS (sm_100) =====

	.target	sm_100

	.elftype	@"ET_EXEC"


//--------------------- .note.nv.tkinfo           --------------------------
	.section	.note.nv.tkinfo,"",@"SHT_NOTE"
	.sectionflags	@"SHF_NOTE_NV_TKINFO"
	.tkinfo
        /*0018*/ 	.word	0x00000002
        /*0030*/ 	.string	""
        /*0030*/ 	.string	"ptxas"
        /*0030*/ 	.string	"Cuda compilation tools, release 13.0, V13.0.88"
        /*0030*/ 	.string	"Build cuda_13.0.r13.0/compiler.36424714_0"
        /*0030*/ 	.string	"-arch sm_100 -m 64 "



//--------------------- .note.nv.cuinfo           --------------------------
	.section	.note.nv.cuinfo,"",@"SHT_NOTE"
	.sectionflags	@"SHF_NOTE_NV_CUINFO"
        /*0018*/ 	.short	0x0002
        /*001a*/ 	.short	0x0064
        /*001c*/ 	.short	0x0082
	.zero		2


//--------------------- .nv.info                  --------------------------
	.section	.nv.info,"",@"SHT_CUDA_INFO"
	.align	4


	//----- nvinfo : EIATTR_REGCOUNT
	.align		4
        /*0000*/ 	.byte	0x04, 0x2f
        /*0002*/ 	.short	(.L_1 - .L_0)
	.align		4
.L_0:
        /*0004*/ 	.word	index@(_Z16Process_RequestsP7requestPiS1_S1_i)
        /*0008*/ 	.word	0x0000001b


	//----- nvinfo : EIATTR_FRAME_SIZE
	.align		4
.L_1:
        /*000c*/ 	.byte	0x04, 0x11
        /*000e*/ 	.short	(.L_3 - .L_2)
	.align		4
.L_2:
        /*0010*/ 	.word	index@(_Z16Process_RequestsP7requestPiS1_S1_i)
        /*0014*/ 	.word	0x00000000


	//----- nvinfo : EIATTR_MIN_STACK_SIZE
	.align		4
.L_3:
        /*0018*/ 	.byte	0x04, 0x12
        /*001a*/ 	.short	(.L_5 - .L_4)
	.align		4
.L_4:
        /*001c*/ 	.word	index@(_Z16Process_RequestsP7requestPiS1_S1_i)
        /*0020*/ 	.word	0x00000000
.L_5:


//--------------------- .nv.compat                --------------------------
	.section	.nv.compat,"",@"SHT_CUDA_COMPAT_INFO"
	.align	4
        /*0000*/ 	.byte	0x02, 0x09, 0x00, 0x00, 0x02, 0x02, 0x01, 0x00, 0x02, 0x05, 0x05, 0x00, 0x03, 0x07, 0x01, 0x01
        /*0010*/ 	.byte	0x02, 0x03, 0x00, 0x00, 0x02, 0x06, 0x01, 0x00, 0x04, 0x0b, 0x08, 0x00, 0x09, 0x00, 0x00, 0x00
        /*0020*/ 	.byte	0x00, 0x00, 0x00, 0x00


//--------------------- .nv.info._Z16Process_RequestsP7requestPiS1_S1_i --------------------------
	.section	.nv.info._Z16Process_RequestsP7requestPiS1_S1_i,"",@"SHT_CUDA_INFO"
	.sectionflags	@""
	.align	4


	//----- nvinfo : EIATTR_CUDA_API_VERSION
	.align		4
        /*0000*/ 	.byte	0x04, 0x37
        /*0002*/ 	.short	(.L_7 - .L_6)
.L_6:
        /*0004*/ 	.word	0x00000082


	//----- nvinfo : EIATTR_KPARAM_INFO
	.align		4
.L_7:
        /*0008*/ 	.byte	0x04, 0x17
        /*000a*/ 	.short	(.L_9 - .L_8)
.L_8:
        /*000c*/ 	.word	0x00000000
        /*0010*/ 	.short	0x0004
        /*0012*/ 	.short	0x0020
        /*0014*/ 	.byte	0x00, 0xf0, 0x11, 0x00


	//----- nvinfo : EIATTR_KPARAM_INFO
	.align		4
.L_9:
        /*0018*/ 	.byte	0x04, 0x17
        /*001a*/ 	.short	(.L_11 - .L_10)
.L_10:
        /*001c*/ 	.word	0x00000000
        /*0020*/ 	.short	0x0003
        /*0022*/ 	.short	0x0018
        /*0024*/ 	.byte	0x00, 0xf5, 0x21, 0x00


	//----- nvinfo : EIATTR_KPARAM_INFO
	.align		4
.L_11:
        /*0028*/ 	.byte	0x04, 0x17
        /*002a*/ 	.short	(.L_13 - .L_12)
.L_12:
        /*002c*/ 	.word	0x00000000
        /*0030*/ 	.short	0x0002
        /*0032*/ 	.short	0x0010
        /*0034*/ 	.byte	0x00, 0xf5, 0x21, 0x00


	//----- nvinfo : EIATTR_KPARAM_INFO
	.align		4
.L_13:
        /*0038*/ 	.byte	0x04, 0x17
        /*003a*/ 	.short	(.L_15 - .L_14)
.L_14:
        /*003c*/ 	.word	0x00000000
        /*0040*/ 	.short	0x0001
        /*0042*/ 	.short	0x0008
        /*0044*/ 	.byte	0x00, 0xf5, 0x21, 0x00


	//----- nvinfo : EIATTR_KPARAM_INFO
	.align		4
.L_15:
        /*0048*/ 	.byte	0x04, 0x17
        /*004a*/ 	.short	(.L_17 - .L_16)
.L_16:
        /*004c*/ 	.word	0x00000000
        /*0050*/ 	.short	0x0000
        /*0052*/ 	.short	0x0000
        /*0054*/ 	.byte	0x00, 0xf5, 0x21, 0x00


	//----- nvinfo : EIATTR_SPARSE_MMA_MASK
	.align		4
.L_17:
        /*0058*/ 	.byte	0x03, 0x50
        /*005a*/ 	.short	0x0000


	//----- nvinfo : EIATTR_MAXREG_COUNT
	.align		4
        /*005c*/ 	.byte	0x03, 0x1b
        /*005e*/ 	.short	0x00ff


	//----- nvinfo : EIATTR_MERCURY_ISA_VERSION
	.align		4
        /*0060*/ 	.byte	0x03, 0x5f
        /*0062*/ 	.short	0x0101


	//----- nvinfo : EIATTR_VRC_CTA_INIT_COUNT
	.align		4
        /*0064*/ 	.byte	0x02, 0x4a
	.zero		1
	.zero		1


	//----- nvinfo : EIATTR_EXIT_INSTR_OFFSETS
	.align		4
        /*0068*/ 	.byte	0x04, 0x1c
        /*006a*/ 	.short	(.L_19 - .L_18)


	//   ....[0]....
.L_18:
        /*006c*/ 	.word	0x000008d0


	//   ....[1]....
        /*0070*/ 	.word	0x00001330


	//----- nvinfo : EIATTR_CRS_STACK_SIZE
	.align		4
.L_19:
        /*0074*/ 	.byte	0x04, 0x1e
        /*0076*/ 	.short	(.L_21 - .L_20)
.L_20:
        /*0078*/ 	.word	0x00000000


	//----- nvinfo : EIATTR_CBANK_PARAM_SIZE
	.align		4
.L_21:
        /*007c*/ 	.byte	0x03, 0x19
        /*007e*/ 	.short	0x0024


	//----- nvinfo : EIATTR_PARAM_CBANK
	.align		4
        /*0080*/ 	.byte	0x04, 0x0a
        /*0082*/ 	.short	(.L_23 - .L_22)
	.align		4
.L_22:
        /*0084*/ 	.word	index@(.nv.constant0._Z16Process_RequestsP7requestPiS1_S1_i)
        /*0088*/ 	.short	0x0380
        /*008a*/ 	.short	0x0024


	//----- nvinfo : EIATTR_SW_WAR
	.align		4
.L_23:
        /*008c*/ 	.byte	0x04, 0x36
        /*008e*/ 	.short	(.L_25 - .L_24)
.L_24:
        /*0090*/ 	.word	0x00000008
.L_25:


//--------------------- .nv.callgraph             --------------------------
	.section	.nv.callgraph,"",@"SHT_CUDA_CALLGRAPH"
	.align	4
	.sectionentsize	8
	.align		4
        /*0000*/ 	.word	0x00000000
	.align		4
        /*0004*/ 	.word	0xffffffff
	.align		4
        /*0008*/ 	.word	0x00000000
	.align		4
        /*000c*/ 	.word	0xfffffffe
	.align		4
        /*0010*/ 	.word	0x00000000
	.align		4
        /*0014*/ 	.word	0xfffffffd
	.align		4
        /*0018*/ 	.word	0x00000000
	.align		4
        /*001c*/ 	.word	0xfffffffc


//--------------------- .text._Z16Process_RequestsP7requestPiS1_S1_i --------------------------
	.section	.text._Z16Process_RequestsP7requestPiS1_S1_i,"ax",@progbits
	.align	128
        .global         _Z16Process_RequestsP7requestPiS1_S1_i
        .type           _Z16Process_RequestsP7requestPiS1_S1_i,@function
        .size           _Z16Process_RequestsP7requestPiS1_S1_i,(.L_x_42 - _Z16Process_RequestsP7requestPiS1_S1_i)
        .other          _Z16Process_RequestsP7requestPiS1_S1_i,@"STO_CUDA_ENTRY STV_DEFAULT"
_Z16Process_RequestsP7requestPiS1_S1_i:
.text._Z16Process_RequestsP7requestPiS1_S1_i:
[----:B------:R-:W-:Y:S01]  /*0000*/  LDC R1, c[0x0][0x37c] ;  /* 0x0000df00ff017b82 */ /* 0x000fe20000000800 */
[----:B------:R-:W0:Y:S07]  /*0010*/  S2R R3, SR_CTAID.X ;  /* 0x0000000000037919 */ /* 0x000e2e0000002500 */
[----:B------:R-:W1:Y:S01]  /*0020*/  LDC.64 R12, c[0x0][0x390] ;  /* 0x0000e400ff0c7b82 */ /* 0x000e620000000a00 */
[----:B------:R-:W2:Y:S01]  /*0030*/  LDCU.64 UR4, c[0x0][0x358] ;  /* 0x00006b00ff0477ac */ /* 0x000ea20008000a00 */
[----:B------:R-:W0:Y:S01]  /*0040*/  S2R R2, SR_TID.X ;  /* 0x0000000000027919 */ /* 0x000e220000002100 */
[----:B------:R-:W-:Y:S01]  /*0050*/  MOV R0, 0x400 ;  /* 0x0000040000007802 */ /* 0x000fe20000000f00 */
[----:B------:R-:W3:Y:S04]  /*0060*/  LDCU UR6, c[0x0][0x3a0] ;  /* 0x00007400ff0677ac */ /* 0x000ee80008000800 */
[----:B------:R-:W4:Y:S01]  /*0070*/  LDC.64 R20, c[0x0][0x380] ;  /* 0x0000e000ff147b82 */ /* 0x000f220000000a00 */
[----:B0-----:R-:W-:-:S04]  /*0080*/  IMAD R5, R3, 0x1e, R2 ;  /* 0x0000001e03057824 */ /* 0x001fc800078e0202 */
[----:B-1----:R-:W-:-:S06]  /*0090*/  IMAD.WIDE.U32 R12, R5, 0x4, R12 ;  /* 0x00000004050c7825 */ /* 0x002fcc00078e000c */
[----:B--2---:R-:W2:Y:S01]  /*00a0*/  LDG.E R12, desc[UR4][R12.64] ;  /* 0x000000040c0c7981 */ /* 0x004ea2000c1e1900 */
[----:B------:R-:W-:Y:S01]  /*00b0*/  BSSY.RECONVERGENT B1, `(.L_x_0) ;  /* 0x0000045000017945 */ /* 0x000fe20003800200 */
[----:B------:R-:W-:Y:S01]  /*00c0*/  IMAD.MOV.U32 R23, RZ, RZ, RZ ;  /* 0x000000ffff177224 */ /* 0x000fe200078e00ff */
[----:B------:R-:W0:Y:S01]  /*00d0*/  S2R R5, SR_CgaCtaId ;  /* 0x0000000000057919 */ /* 0x000e220000008800 */
[----:B---3--:R-:W-:Y:S02]  /*00e0*/  IMAD.U32 R22, RZ, RZ, UR6 ;  /* 0x00000006ff167e24 */ /* 0x008fe4000f8e00ff */
[----:B------:R-:W-:Y:S01]  /*00f0*/  IMAD.U32 R24, RZ, RZ, UR6 ;  /* 0x00000006ff187e24 */ /* 0x000fe2000f8e00ff */
[----:B0-----:R-:W-:-:S05]  /*0100*/  LEA R5, R5, R0, 0x18 ;  /* 0x0000000005057211 */ /* 0x001fca00078ec0ff */
[----:B------:R-:W-:Y:S02]  /*0110*/  IMAD R0, R2, 0x60, R5 ;  /* 0x0000006002007824 */ /* 0x000fe400078e0205 */
[--C-:B--2---:R-:W-:Y:S01]  /*0120*/  IMAD.MOV.U32 R13, RZ, RZ, R12.reuse ;  /* 0x000000ffff0d7224 */ /* 0x104fe200078e000c */
[----:B------:R-:W-:Y:S01]  /*0130*/  MOV R7, R12 ;  /* 0x0000000c00077202 */ /* 0x000fe20000000f00 */
[--C-:B------:R-:W-:Y:S02]  /*0140*/  IMAD.MOV.U32 R14, RZ, RZ, R12.reuse ;  /* 0x000000ffff0e7224 */ /* 0x100fe400078e000c */
[--C-:B------:R-:W-:Y:S02]  /*0150*/  IMAD.MOV.U32 R15, RZ, RZ, R12.reuse ;  /* 0x000000ffff0f7224 */ /* 0x100fe400078e000c */
[--C-:B------:R-:W-:Y:S02]  /*0160*/  IMAD.MOV.U32 R16, RZ, RZ, R12.reuse ;  /* 0x000000ffff107224 */ /* 0x100fe400078e000c */
[--C-:B------:R-:W-:Y:S01]  /*0170*/  IMAD.MOV.U32 R17, RZ, RZ, R12.reuse ;  /* 0x000000ffff117224 */ /* 0x100fe200078e000c */
[----:B------:R0:W-:Y:S01]  /*0180*/  STS.128 [R0+0x10], R12 ;  /* 0x0000100c00007388 */ /* 0x0001e20000000c00 */
[----:B------:R-:W-:-:S02]  /*0190*/  IMAD.MOV.U32 R18, RZ, RZ, R12 ;  /* 0x000000ffff127224 */ /* 0x000fc400078e000c */
[--C-:B------:R-:W-:Y:S01]  /*01a0*/  IMAD.MOV.U32 R19, RZ, RZ, R12.reuse ;  /* 0x000000ffff137224 */ /* 0x100fe200078e000c */
[----:B------:R0:W-:Y:S01]  /*01b0*/  STS.128 [R0], R12 ;  /* 0x0000000c00007388 */ /* 0x0001e20000000c00 */
[--C-:B------:R-:W-:Y:S02]  /*01c0*/  IMAD.MOV.U32 R4, RZ, RZ, R12.reuse ;  /* 0x000000ffff047224 */ /* 0x100fe400078e000c */
[--C-:B------:R-:W-:Y:S01]  /*01d0*/  IMAD.MOV.U32 R5, RZ, RZ, R12.reuse ;  /* 0x000000ffff057224 */ /* 0x100fe200078e000c */
[----:B------:R0:W-:Y:S01]  /*01e0*/  STS.128 [R0+0x20], R16 ;  /* 0x0000201000007388 */ /* 0x0001e20000000c00 */
[--C-:B------:R-:W-:Y:S02]  /*01f0*/  IMAD.MOV.U32 R6, RZ, RZ, R12.reuse ;  /* 0x000000ffff067224 */ /* 0x100fe400078e000c */
[--C-:B------:R-:W-:Y:S01]  /*0200*/  IMAD.MOV.U32 R8, RZ, RZ, R12.reuse ;  /* 0x000000ffff087224 */ /* 0x100fe200078e000c */
[----:B------:R0:W-:Y:S01]  /*0210*/  STS.128 [R0+0x50], R16 ;  /* 0x0000501000007388 */ /* 0x0001e20000000c00 */
[----:B------:R-:W-:-:S02]  /*0220*/  IMAD.MOV.U32 R9, RZ, RZ, R12 ;  /* 0x000000ffff097224 */ /* 0x000fc400078e000c */
[--C-:B------:R-:W-:Y:S01]  /*0230*/  IMAD.MOV.U32 R10, RZ, RZ, R12.reuse ;  /* 0x000000ffff0a7224 */ /* 0x100fe200078e000c */
[----:B------:R0:W-:Y:S01]  /*0240*/  STS.128 [R0+0x30], R4 ;  /* 0x0000300400007388 */ /* 0x0001e20000000c00 */
[----:B------:R-:W-:-:S05]  /*0250*/  IMAD.MOV.U32 R11, RZ, RZ, R12 ;  /* 0x000000ffff0b7224 */ /* 0x000fca00078e000c */
[----:B----4-:R0:W-:Y:S02]  /*0260*/  STS.128 [R0+0x40], R8 ;  /* 0x0000400800007388 */ /* 0x0101e40000000c00 */
.L_x_7:
[----:B0-----:R-:W-:Y:S01]  /*0270*/  IMAD.IADD R4, R24, 0x1, -R23 ;  /* 0x0000000118047824 */ /* 0x001fe200078e0a17 */
[----:B------:R-:W-:-:S04]  /*0280*/  MOV R10, R24 ;  /* 0x00000018000a7202 */ /* 0x000fc80000000f00 */
[----:B------:R-:W-:-:S05]  /*0290*/  LEA.HI R24, R4, R23, RZ, 0x1f ;  /* 0x0000001704187211 */ /* 0x000fca00078ff8ff */
[----:B------:R-:W-:-:S05]  /*02a0*/  IMAD.WIDE.U32 R6, R24, 0x14, R20 ;  /* 0x0000001418067825 */ /* 0x000fca00078e0014 */
[----:B------:R-:W2:Y:S01]  /*02b0*/  LDG.E R12, desc[UR4][R6.64+0x4] ;  /* 0x00000404060c7981 */ /* 0x000ea2000c1e1900 */
[----:B------:R-:W-:Y:S01]  /*02c0*/  BSSY.RELIABLE B0, `(.L_x_1) ;  /* 0x0000016000007945 */ /* 0x000fe20003800100 */
[----:B--2---:R-:W-:-:S13]  /*02d0*/  ISETP.NE.AND P0, PT, R12, R3, PT ;  /* 0x000000030c00720c */ /* 0x004fda0003f05270 */
[----:B------:R-:W-:Y:S05]  /*02e0*/  @P0 BRA `(.L_x_2) ;  /* 0x00000000004c0947 */ /* 0x000fea0003800000 */
[----:B------:R-:W2:Y:S02]  /*02f0*/  LDG.E R5, desc[UR4][R6.64+0x8] ;  /* 0x0000080406057981 */ /* 0x000ea4000c1e1900 */
[----:B--2---:R-:W-:-:S13]  /*0300*/  ISETP.NE.AND P1, PT, R5, R2, PT ;  /* 0x000000020500720c */ /* 0x004fda0003f25270 */
[----:B------:R-:W-:Y:S05]  /*0310*/  @P1 BRA `(.L_x_2) ;  /* 0x0000000000401947 */ /* 0x000fea0003800000 */
[----:B------:R-:W-:Y:S01]  /*0320*/  ISETP.NE.AND P1, PT, R24, RZ, PT ;  /* 0x000000ff1800720c */ /* 0x000fe20003f25270 */
[----:B------:R-:W-:-:S12]  /*0330*/  IMAD.MOV.U32 R4, RZ, RZ, RZ ;  /* 0x000000ffff047224 */ /* 0x000fd800078e00ff */
[----:B------:R-:W-:Y:S05]  /*0340*/  @!P1 BREAK.RELIABLE B0 ;  /* 0x0000000000009942 */ /* 0x000fea0003800100 */
[----:B------:R-:W-:Y:S05]  /*0350*/  @!P1 BRA `(.L_x_3) ;  /* 0x0000000000689947 */ /* 0x000fea0003800000 */
[----:B------:R-:W-:-:S04]  /*0360*/  VIADD R9, R24, 0xffffffff ;  /* 0xffffffff18097836 */ /* 0x000fc80000000000 */
[----:B------:R-:W-:-:S05]  /*0370*/  IMAD.WIDE.U32 R8, R9, 0x14, R20 ;  /* 0x0000001409087825 */ /* 0x000fca00078e0014 */
[----:B------:R-:W2:Y:S01]  /*0380*/  LDG.E R5, desc[UR4][R8.64+0x8] ;  /* 0x0000080408057981 */ /* 0x000ea2000c1e1900 */
[----:B------:R-:W-:Y:S01]  /*0390*/  IMAD.MOV.U32 R4, RZ, RZ, R24 ;  /* 0x000000ffff047224 */ /* 0x000fe200078e0018 */
[----:B--2---:R-:W-:-:S13]  /*03a0*/  ISETP.NE.AND P1, PT, R5, R2, PT ;  /* 0x000000020500720c */ /* 0x004fda0003f25270 */
[----:B------:R-:W-:Y:S05]  /*03b0*/  @P1 BREAK.RELIABLE B0 ;  /* 0x0000000000001942 */ /* 0x000fea0003800100 */
[----:B------:R-:W-:Y:S05]  /*03c0*/  @P1 BRA `(.L_x_3) ;  /* 0x00000000004c1947 */ /* 0x000fea0003800000 */
[----:B------:R-:W2:Y:S01]  /*03d0*/  LDG.E R8, desc[UR4][R8.64+0x4] ;  /* 0x0000040408087981 */ /* 0x000ea2000c1e1900 */
[----:B------:R-:W-:Y:S01]  /*03e0*/  IMAD.MOV.U32 R4, RZ, RZ, R24 ;  /* 0x000000ffff047224 */ /* 0x000fe200078e0018 */
[----:B--2---:R-:W-:-:S13]  /*03f0*/  ISETP.NE.AND P1, PT, R8, R3, PT ;  /* 0x000000030800720c */ /* 0x004fda0003f25270 */
[----:B------:R-:W-:Y:S05]  /*0400*/  @P1 BREAK.RELIABLE B0 ;  /* 0x0000000000001942 */ /* 0x000fea0003800100 */
[----:B------:R-:W-:Y:S05]  /*0410*/  @P1 BRA `(.L_x_3) ;  /* 0x0000000000381947 */ /* 0x000fea0003800000 */
.L_x_2:
[----:B------:R-:W-:Y:S05]  /*0420*/  BSYNC.RELIABLE B0 ;  /* 0x0000000000007941 */ /* 0x000fea0003800100 */
.L_x_1:
[----:B------:R-:W-:Y:S01]  /*0430*/  ISETP.GE.AND P1, PT, R12, R3, PT ;  /* 0x000000030c00720c */ /* 0x000fe20003f26270 */
[----:B------:R-:W-:-:S12]  /*0440*/  BSSY.RECONVERGENT B2, `(.L_x_4) ;  /* 0x0000008000027945 */ /* 0x000fd80003800200 */
[----:B------:R-:W-:Y:S05]  /*0450*/  @!P1 BRA `(.L_x_5) ;  /* 0x0000000000109947 */ /* 0x000fea0003800000 */
[----:B------:R-:W-:Y:S05]  /*0460*/  @P0 BRA `(.L_x_6) ;  /* 0x0000000000140947 */ /* 0x000fea0003800000 */
[----:B------:R-:W2:Y:S02]  /*0470*/  LDG.E R7, desc[UR4][R6.64+0x8] ;  /* 0x0000080406077981 */ /* 0x000ea4000c1e1900 */
[----:B--2---:R-:W-:-:S13]  /*0480*/  ISETP.GE.AND P0, PT, R7, R2, PT ;  /* 0x000000020700720c */ /* 0x004fda0003f06270 */
[----:B------:R-:W-:Y:S05]  /*0490*/  @P0 BRA `(.L_x_6) ;  /* 0x0000000000080947 */ /* 0x000fea0003800000 */
.L_x_5:
[----:B------:R-:W-:Y:S02]  /*04a0*/  VIADD R23, R24, 0x1 ;  /* 0x0000000118177836 */ /* 0x000fe40000000000 */
[----:B------:R-:W-:-:S07]  /*04b0*/  IMAD.MOV.U32 R24, RZ, RZ, R10 ;  /* 0x000000ffff187224 */ /* 0x000fce00078e000a */
.L_x_6:
[----:B------:R-:W-:Y:S05]  /*04c0*/  BSYNC.RECONVERGENT B2 ;  /* 0x0000000000027941 */ /* 0x000fea0003800200 */
.L_x_4:
[----:B------:R-:W-:-:S13]  /*04d0*/  ISETP.GE.U32.AND P0, PT, R23, R24, PT ;  /* 0x000000181700720c */ /* 0x000fda0003f06070 */
[----:B------:R-:W-:Y:S05]  /*04e0*/  @!P0 BRA `(.L_x_7) ;  /* 0xfffffffc00608947 */ /* 0x000fea000383ffff */
[----:B------:R-:W-:-:S07]  /*04f0*/  IMAD.MOV.U32 R4, RZ, RZ, -0x1 ;  /* 0xffffffffff047424 */ /* 0x000fce00078e00ff */
.L_x_3:
[----:B------:R-:W-:Y:S05]  /*0500*/  BSYNC.RECONVERGENT B1 ;  /* 0x0000000000017941 */ /* 0x000fea0003800200 */
.L_x_0:
[----:B------:R-:W-:Y:S05]  /*0510*/  WARPSYNC.ALL ;  /* 0x0000000000007948 */ /* 0x000fea0003800000 */
[----:B------:R-:W0:Y:S01]  /*0520*/  LDC.64 R6, c[0x0][0x380] ;  /* 0x0000e000ff067b82 */ /* 0x000e220000000a00 */
[----:B------:R-:W-:Y:S01]  /*0530*/  BSSY.RECONVERGENT B2, `(.L_x_8) ;  /* 0x0000035000027945 */ /* 0x000fe20003800200 */
[----:B------:R-:W-:-:S07]  /*0540*/  IMAD.MOV.U32 R13, RZ, RZ, R4 ;  /* 0x000000ffff0d7224 */ /* 0x000fce00078e0004 */
.L_x_15:
[----:B------:R-:W-:Y:S01]  /*0550*/  IADD3 R8, PT, PT, -R13, R22, RZ ;  /* 0x000000160d087210 */ /* 0x000fe20007ffe1ff */
[----:B------:R-:W-:-:S03]  /*0560*/  IMAD.MOV.U32 R15, RZ, RZ, R22 ;  /* 0x000000ffff0f7224 */ /* 0x000fc600078e0016 */
[----:B------:R-:W-:-:S05]  /*0570*/  LEA.HI R22, R8, R13, RZ, 0x1f ;  /* 0x0000000d08167211 */ /* 0x000fca00078ff8ff */
[----:B0-----:R-:W-:-:S05]  /*0580*/  IMAD.WIDE.U32 R8, R22, 0x14, R6 ;  /* 0x0000001416087825 */ /* 0x001fca00078e0006 */
[----:B------:R-:W2:Y:S01]  /*0590*/  LDG.E R12, desc[UR4][R8.64+0x4] ;  /* 0x00000404080c7981 */ /* 0x000ea2000c1e1900 */
[----:B------:R-:W-:Y:S01]  /*05a0*/  BSSY.RELIABLE B1, `(.L_x_9) ;  /* 0x0000016000017945 */ /* 0x000fe20003800100 */
[----:B--2---:R-:W-:-:S13]  /*05b0*/  ISETP.NE.AND P0, PT, R12, R3, PT ;  /* 0x000000030c00720c */ /* 0x004fda0003f05270 */
[----:B------:R-:W-:Y:S05]  /*05c0*/  @P0 BRA `(.L_x_10) ;  /* 0x00000000004c0947 */ /* 0x000fea0003800000 */
[----:B------:R-:W2:Y:S02]  /*05d0*/  LDG.E R5, desc[UR4][R8.64+0x8] ;  /* 0x0000080408057981 */ /* 0x000ea4000c1e1900 */
[----:B--2---:R-:W-:-:S13]  /*05e0*/  ISETP.NE.AND P1, PT, R5, R2, PT ;  /* 0x000000020500720c */ /* 0x004fda0003f25270 */
[----:B------:R-:W-:Y:S05]  /*05f0*/  @P1 BRA `(.L_x_10) ;  /* 0x0000000000401947 */ /* 0x000fea0003800000 */
[----:B------:R-:W-:Y:S01]  /*0600*/  ISETP.NE.AND P1, PT, R22, R15, PT ;  /* 0x0000000f1600720c */ /* 0x000fe20003f25270 */
[----:B------:R-:W-:-:S12]  /*0610*/  IMAD.MOV.U32 R5, RZ, RZ, R15 ;  /* 0x000000ffff057224 */ /* 0x000fd800078e000f */
[----:B------:R-:W-:Y:S05]  /*0620*/  @!P1 BREAK.RELIABLE B1 ;  /* 0x0000000000019942 */ /* 0x000fea0003800100 */
[----:B------:R-:W-:Y:S05]  /*0630*/  @!P1 BRA `(.L_x_11) ;  /* 0x0000000000909947 */ /* 0x000fea0003800000 */
[----:B------:R-:W-:-:S04]  /*0640*/  VIADD R11, R22, 0x1 ;  /* 0x00000001160b7836 */ /* 0x000fc80000000000 */
[----:B------:R-:W-:-:S05]  /*0650*/  IMAD.WIDE.U32 R10, R11, 0x14, R6 ;  /* 0x000000140b0a7825 */ /* 0x000fca00078e0006 */
[----:B------:R-:W2:Y:S02]  /*0660*/  LDG.E R5, desc[UR4][R10.64+0x8] ;  /* 0x000008040a057981 */ /* 0x000ea4000c1e1900 */
[----:B--2---:R-:W-:Y:S01]  /*0670*/  ISETP.NE.AND P1, PT, R5, R2, PT ;  /* 0x000000020500720c */ /* 0x004fe20003f25270 */
[----:B------:R-:W-:-:S12]  /*0680*/  IMAD.MOV.U32 R5, RZ, RZ, R22 ;  /* 0x000000ffff057224 */ /* 0x000fd800078e0016 */
[----:B------:R-:W-:Y:S05]  /*0690*/  @P1 BREAK.RELIABLE B1 ;  /* 0x0000000000011942 */ /* 0x000fea0003800100 */
[----:B------:R-:W-:Y:S05]  /*06a0*/  @P1 BRA `(.L_x_11) ;  /* 0x0000000000741947 */ /* 0x000fea0003800000 */
[----:B------:R-:W2:Y:S01]  /*06b0*/  LDG.E R10, desc[UR4][R10.64+0x4] ;  /* 0x000004040a0a7981 */ /* 0x000ea2000c1e1900 */
[----:B------:R-:W-:Y:S01]  /*06c0*/  IMAD.MOV.U32 R5, RZ, RZ, R22 ;  /* 0x000000ffff057224 */ /* 0x000fe200078e0016 */
[----:B--2---:R-:W-:-:S13]  /*06d0*/  ISETP.NE.AND P1, PT, R10, R3, PT ;  /* 0x000000030a00720c */ /* 0x004fda0003f25270 */
[----:B------:R-:W-:Y:S05]  /*06e0*/  @P1 BREAK.RELIABLE B1 ;  /* 0x0000000000011942 */ /* 0x000fea0003800100 */
[----:B------:R-:W-:Y:S05]  /*06f0*/  @P1 BRA `(.L_x_11) ;  /* 0x0000000000601947 */ /* 0x000fea0003800000 */
.L_x_10:
[----:B------:R-:W-:Y:S05]  /*0700*/  BSYNC.RELIABLE B1 ;  /* 0x0000000000017941 */ /* 0x000fea0003800100 */
.L_x_9:
[----:B------:R-:W-:Y:S01]  /*0710*/  ISETP.GE.AND P1, PT, R12, R3, PT ;  /* 0x000000030c00720c */ /* 0x000fe20003f26270 */
[----:B------:R-:W-:-:S12]  /*0720*/  BSSY.RECONVERGENT B3, `(.L_x_12) ;  /* 0x0000012000037945 */ /* 0x000fd80003800200 */
[----:B------:R-:W-:Y:S05]  /*0730*/  @!P1 BRA `(.L_x_13) ;  /* 0x0000000000389947 */ /* 0x000fea0003800000 */
[----:B------:R-:W-:Y:S05]  /*0740*/  @P0 BRA `(.L_x_14) ;  /* 0x00000000003c0947 */ /* 0x000fea0003800000 */
[----:B------:R-:W2:Y:S02]  /*0750*/  LDG.E R9, desc[UR4][R8.64+0x8] ;  /* 0x0000080408097981 */ /* 0x000ea4000c1e1900 */
[----:B--2---:R-:W-:-:S13]  /*0760*/  ISETP.GE.AND P0, PT, R9, R2, PT ;  /* 0x000000020900720c */ /* 0x004fda0003f06270 */
[----:B------:R-:W-:Y:S05]  /*0770*/  @!P0 BRA `(.L_x_13) ;  /* 0x0000000000288947 */ /* 0x000fea0003800000 */
[----:B------:R-:W-:-:S13]  /*0780*/  ISETP.NE.AND P0, PT, R9, R2, PT ;  /* 0x000000020900720c */ /* 0x000fda0003f05270 */
[----:B------:R-:W-:Y:S05]  /*0790*/  @P0 BRA `(.L_x_14) ;  /* 0x0000000000280947 */ /* 0x000fea0003800000 */
[----:B------:R-:W-:-:S04]  /*07a0*/  VIADD R9, R22, 0x1 ;  /* 0x0000000116097836 */ /* 0x000fc80000000000 */
[----:B------:R-:W-:-:S05]  /*07b0*/  IMAD.WIDE.U32 R8, R9, 0x14, R6 ;  /* 0x0000001409087825 */ /* 0x000fca00078e0006 */
[----:B------:R-:W2:Y:S02]  /*07c0*/  LDG.E R10, desc[UR4][R8.64+0x4] ;  /* 0x00000404080a7981 */ /* 0x000ea4000c1e1900 */
[----:B--2---:R-:W-:-:S13]  /*07d0*/  ISETP.NE.AND P0, PT, R10, R3, PT ;  /* 0x000000030a00720c */ /* 0x004fda0003f05270 */
[----:B------:R-:W-:Y:S05]  /*07e0*/  @P0 BRA `(.L_x_14) ;  /* 0x0000000000140947 */ /* 0x000fea0003800000 */
[----:B------:R-:W2:Y:S02]  /*07f0*/  LDG.E R9, desc[UR4][R8.64+0x8] ;  /* 0x0000080408097981 */ /* 0x000ea4000c1e1900 */
[----:B--2---:R-:W-:-:S13]  /*0800*/  ISETP.NE.AND P0, PT, R9, R2, PT ;  /* 0x000000020900720c */ /* 0x004fda0003f05270 */
[----:B------:R-:W-:Y:S05]  /*0810*/  @P0 BRA `(.L_x_14) ;  /* 0x0000000000080947 */ /* 0x000fea0003800000 */
.L_x_13:
[----:B------:R-:W-:Y:S02]  /*0820*/  VIADD R13, R22, 0x1 ;  /* 0x00000001160d7836 */ /* 0x000fe40000000000 */
[----:B------:R-:W-:-:S07]  /*0830*/  IMAD.MOV.U32 R22, RZ, RZ, R15 ;  /* 0x000000ffff167224 */ /* 0x000fce00078e000f */
.L_x_14:
[----:B------:R-:W-:Y:S05]  /*0840*/  BSYNC.RECONVERGENT B3 ;  /* 0x0000000000037941 */ /* 0x000fea0003800200 */
.L_x_12:
[----:B------:R-:W-:-:S13]  /*0850*/  ISETP.GE.U32.AND P0, PT, R13, R22, PT ;  /* 0x000000160d00720c */ /* 0x000fda0003f06070 */
[----:B------:R-:W-:Y:S05]  /*0860*/  @!P0 BRA `(.L_x_15) ;  /* 0xfffffffc00388947 */ /* 0x000fea000383ffff */
[----:B------:R-:W-:-:S07]  /*0870*/  MOV R5, 0xffffffff ;  /* 0xffffffff00057802 */ /* 0x000fce0000000f00 */
.L_x_11:
[----:B------:R-:W-:Y:S05]  /*0880*/  BSYNC.RECONVERGENT B2 ;  /* 0x0000000000027941 */ /* 0x000fea0003800200 */
.L_x_8:
[----:B------:R-:W-:Y:S05]  /*0890*/  WARPSYNC.ALL ;  /* 0x0000000000007948 */ /* 0x000fea0003800000 */
[----:B------:R-:W-:-:S04]  /*08a0*/  ISETP.NE.AND P0, PT, R5, -0x1, PT ;  /* 0xffffffff0500780c */ /* 0x000fc80003f05270 */
[----:B------:R-:W-:-:S04]  /*08b0*/  ISETP.EQ.OR P0, PT, R4, -0x1, !P0 ;  /* 0xffffffff0400780c */ /* 0x000fc80004702670 */
[----:B------:R-:W-:-:S13]  /*08c0*/  ISETP.GT.OR P0, PT, R4, R5, P0 ;  /* 0x000000050400720c */ /* 0x000fda0000704670 */
[----:B------:R-:W-:Y:S05]  /*08d0*/  @P0 EXIT ;  /* 0x000000000000094d */ /* 0x000fea0003800000 */
[----:B------:R-:W0:Y:S01]  /*08e0*/  LDC.64 R8, c[0x0][0x398] ;  /* 0x0000e600ff087b82 */ /* 0x000e220000000a00 */
[----:B------:R-:W-:Y:S02]  /*08f0*/  VIADD R6, R0, 0xc ;  /* 0x0000000c00067836 */ /* 0x000fe40000000000 */
[----:B0-----:R-:W-:-:S07]  /*0900*/  IMAD.WIDE.U32 R2, R3, 0x4, R8 ;  /* 0x0000000403027825 */ /* 0x001fce00078e0008 */
.L_x_40:
[----:B012---:R-:W0:Y:S02]  /*0910*/  LDC.64 R12, c[0x0][0x380] ;  /* 0x0000e000ff0c7b82 */ /* 0x007e240000000a00 */
[----:B0-----:R-:W-:-:S05]  /*0920*/  IMAD.WIDE R12, R4, 0x14, R12 ;  /* 0x00000014040c7825 */ /* 0x001fca00078e020c */
[----:B------:R-:W2:Y:S04]  /*0930*/  LDG.E R9, desc[UR4][R12.64+0xc] ;  /* 0x00000c040c097981 */ /* 0x000ea8000c1e1900 */
[----:B---3--:R-:W3:Y:S01]  /*0940*/  LDG.E R10, desc[UR4][R12.64+0x10] ;  /* 0x000010040c0a7981 */ /* 0x008ee2000c1e1900 */
[----:B------:R-:W-:Y:S04]  /*0950*/  BSSY.RECONVERGENT B3, `(.L_x_16) ;  /* 0x000009a000037945 */ /* 0x000fe80003800200 */
[----:B------:R-:W-:Y:S01]  /*0960*/  BSSY.RELIABLE B2, `(.L_x_17) ;  /* 0x0000096000027945 */ /* 0x000fe20003800100 */
[----:B--2---:R-:W-:-:S04]  /*0970*/  VIADD R8, R9, 0xffffffff ;  /* 0xffffffff09087836 */ /* 0x004fc80000000000 */
[----:B---3--:R-:W-:-:S05]  /*0980*/  IMAD.IADD R7, R10, 0x1, R8 ;  /* 0x000000010a077824 */ /* 0x008fca00078e0208 */
[----:B------:R-:W-:-:S13]  /*0990*/  ISETP.GE.AND P1, PT, R7, R9, PT ;  /* 0x000000090700720c */ /* 0x000fda0003f26270 */
[----:B------:R-:W-:Y:S05]  /*09a0*/  @!P1 BRA `(.L_x_18) ;  /* 0x0000000800449947 */ /* 0x000fea0003800000 */
[----:B------:R-:W-:Y:S01]  /*09b0*/  IMAD.IADD R15, R7, 0x1, -R9 ;  /* 0x00000001070f7824 */ /* 0x000fe200078e0a09 */
[----:B------:R-:W-:Y:S01]  /*09c0*/  BSSY.RECONVERGENT B4, `(.L_x_19) ;  /* 0x000002f000047945 */ /* 0x000fe20003800200 */
[----:B------:R-:W-:Y:S01]  /*09d0*/  PLOP3.LUT P1, PT, PT, PT, PT, 0x8, 0x80 ;  /* 0x000000000080781c */ /* 0x000fe20003f2e170 */
[----:B------:R-:W-:Y:S01]  /*09e0*/  IMAD.MOV.U32 R11, RZ, RZ, R8 ;  /* 0x000000ffff0b7224 */ /* 0x000fe200078e0008 */
[----:B------:R-:W-:Y:S02]  /*09f0*/  LOP3.LUT R16, R10, 0x7, RZ, 0xc0, !PT ;  /* 0x000000070a107812 */ /* 0x000fe400078ec0ff */
[----:B------:R-:W-:-:S13]  /*0a00*/  ISETP.GE.U32.AND P2, PT, R15, 0x7, PT ;  /* 0x000000070f00780c */ /* 0x000fda0003f46070 */
[----:B------:R-:W-:Y:S05]  /*0a10*/  @!P2 BRA `(.L_x_20) ;  /* 0x0000000000a4a947 */ /* 0x000fea0003800000 */
[----:B------:R-:W-:Y:S01]  /*0a20*/  LOP3.LUT R11, R10, 0xfffffff8, RZ, 0xc0, !PT ;  /* 0xfffffff80a0b7812 */ /* 0x000fe200078ec0ff */
[----:B------:R-:W-:Y:S01]  /*0a30*/  BSSY.RECONVERGENT B5, `(.L_x_21) ;  /* 0x0000025000057945 */ /* 0x000fe20003800200 */
[----:B------:R-:W-:Y:S01]  /*0a40*/  PLOP3.LUT P0, PT, PT, PT, PT, 0x8, 0x80 ;  /* 0x000000000080781c */ /* 0x000fe20003f0e170 */
[----:B------:R-:W-:Y:S02]  /*0a50*/  IMAD R12, R9, 0x4, R6 ;  /* 0x00000004090c7824 */ /* 0x000fe400078e0206 */
[----:B------:R-:W-:Y:S02]  /*0a60*/  IMAD.MOV.U32 R13, RZ, RZ, R9 ;  /* 0x000000ffff0d7224 */ /* 0x000fe400078e0009 */
[----:B------:R-:W-:-:S08]  /*0a70*/  IMAD.MOV R11, RZ, RZ, -R11 ;  /* 0x000000ffff0b7224 */ /* 0x000fd000078e0a0b */
.L_x_24:
[----:B------:R-:W-:Y:S01]  /*0a80*/  PLOP3.LUT P1, PT, P0, PT, PT, 0x80, 0x8 ;  /* 0x000000000008781c */ /* 0x000fe2000072f070 */
[----:B------:R-:W-:Y:S01]  /*0a90*/  BSSY.RECONVERGENT B6, `(.L_x_22) ;  /* 0x000001b000067945 */ /* 0x000fe20003800200 */
[----:B------:R-:W-:Y:S02]  /*0aa0*/  IADD3 R11, PT, PT, R11, 0x8, RZ ;  /* 0x000000080b0b7810 */ /* 0x000fe40007ffe0ff */
[----:B------:R-:W-:Y:S02]  /*0ab0*/  PLOP3.LUT P0, PT, PT, PT, PT, 0x80, 0x8 ;  /* 0x000000000008781c */ /* 0x000fe40003f0f070 */
[----:B------:R-:W-:-:S07]  /*0ac0*/  ISETP.NE.AND P2, PT, R11, RZ, PT ;  /* 0x000000ff0b00720c */ /* 0x000fce0003f45270 */
[----:B------:R-:W-:Y:S06]  /*0ad0*/  @P1 BRA `(.L_x_23) ;  /* 0x0000000000581947 */ /* 0x000fec0003800000 */
[----:B------:R-:W0:Y:S02]  /*0ae0*/  LDS R14, [R12+-0x10] ;  /* 0xfffff0000c0e7984 */ /* 0x000e240000000800 */
[----:B0-----:R-:W-:-:S13]  /*0af0*/  ISETP.GE.AND P1, PT, R14, 0x1, PT ;  /* 0x000000010e00780c */ /* 0x001fda0003f26270 */
[----:B------:R-:W-:Y:S05]  /*0b00*/  @!P1 BRA `(.L_x_23) ;  /* 0x00000000004c9947 */ /* 0x000fea0003800000 */
        /* <DEDUP_REMOVED lines=9> */
[----:B------:R-:W0:Y:S02]  /*0ba0*/  LDS R14, [R12] ;  /* 0x000000000c0e7984 */ /* 0x000e240000000800 */
[----:B0-----:R-:W-:-:S13]  /*0bb0*/  ISETP.GE.AND P1, PT, R14, 0x1, PT ;  /* 0x000000010e00780c */ /* 0x001fda0003f26270 */
[----:B------:R-:W-:Y:S05]  /*0bc0*/  @!P1 BRA `(.L_x_23) ;  /* 0x00000000001c9947 */ /* 0x000fea0003800000 */
[----:B------:R-:W0:Y:S02]  /*0bd0*/  LDS R14, [R12+0x4] ;  /* 0x000004000c0e7984 */ /* 0x000e240000000800 */
[----:B0-----:R-:W-:-:S13]  /*0be0*/  ISETP.GE.AND P1, PT, R14, 0x1, PT ;  /* 0x000000010e00780c */ /* 0x001fda0003f26270 */
[----:B------:R-:W-:Y:S05]  /*0bf0*/  @!P1 BRA `(.L_x_23) ;  /* 0x0000000000109947 */ /* 0x000fea0003800000 */
[----:B------:R-:W0:Y:S02]  /*0c00*/  LDS R14, [R12+0x8] ;  /* 0x000008000c0e7984 */ /* 0x000e240000000800 */
[----:B0-----:R-:W-:-:S13]  /*0c10*/  ISETP.GE.AND P1, PT, R14, 0x1, PT ;  /* 0x000000010e00780c */ /* 0x001fda0003f26270 */
[----:B------:R-:W0:Y:S02]  /*0c20*/  @P1 LDS R14, [R12+0xc] ;  /* 0x00000c000c0e1984 */ /* 0x000e240000000800 */
[----:B0-----:R-:W-:-:S13]  /*0c30*/  @P1 ISETP.LT.AND P0, PT, R14, 0x1, PT ;  /* 0x000000010e00180c */ /* 0x001fda0003f01270 */
.L_x_23:
[----:B------:R-:W-:Y:S05]  /*0c40*/  BSYNC.RECONVERGENT B6 ;  /* 0x0000000000067941 */ /* 0x000fea0003800200 */
.L_x_22:
[----:B------:R-:W-:Y:S02]  /*0c50*/  VIADD R13, R13, 0x8 ;  /* 0x000000080d0d7836 */ /* 0x000fe40000000000 */
[----:B------:R-:W-:Y:S01]  /*0c60*/  VIADD R12, R12, 0x20 ;  /* 0x000000200c0c7836 */ /* 0x000fe20000000000 */
[----:B------:R-:W-:Y:S06]  /*0c70*/  @P2 BRA `(.L_x_24) ;  /* 0xfffffffc00802947 */ /* 0x000fec000383ffff */
[----:B------:R-:W-:Y:S05]  /*0c80*/  BSYNC.RECONVERGENT B5 ;  /* 0x0000000000057941 */ /* 0x000fea0003800200 */
.L_x_21:
[----:B------:R-:W-:Y:S01]  /*0c90*/  PLOP3.LUT P1, PT, P0, PT, PT, 0x80, 0x8 ;  /* 0x000000000008781c */ /* 0x000fe2000072f070 */
[----:B------:R-:W-:-:S12]  /*0ca0*/  VIADD R11, R13, 0xffffffff ;  /* 0xffffffff0d0b7836 */ /* 0x000fd80000000000 */
.L_x_20:
[----:B------:R-:W-:Y:S05]  /*0cb0*/  BSYNC.RECONVERGENT B4 ;  /* 0x0000000000047941 */ /* 0x000fea0003800200 */
.L_x_19:
[----:B------:R-:W-:Y:S01]  /*0cc0*/  ISETP.NE.AND P2, PT, R16, RZ, PT ;  /* 0x000000ff1000720c */ /* 0x000fe20003f45270 */
[----:B------:R-:W-:-:S12]  /*0cd0*/  BSSY.RELIABLE B4, `(.L_x_25) ;  /* 0x0000036000047945 */ /* 0x000fd80003800100 */
[----:B------:R-:W-:Y:S05]  /*0ce0*/  @!P2 BRA `(.L_x_26) ;  /* 0x0000000000c4a947 */ /* 0x000fea0003800000 */
[----:B------:R-:W-:Y:S01]  /*0cf0*/  ISETP.GE.U32.AND P2, PT, R16, 0x4, PT ;  /* 0x000000041000780c */ /* 0x000fe20003f46070 */
[----:B------:R-:W-:Y:S01]  /*0d00*/  BSSY.RECONVERGENT B5, `(.L_x_27) ;  /* 0x0000014000057945 */ /* 0x000fe20003800200 */
[----:B------:R-:W-:Y:S02]  /*0d10*/  PLOP3.LUT P0, PT, P1, PT, PT, 0x80, 0x8 ;  /* 0x000000000008781c */ /* 0x000fe40000f0f070 */
[----:B------:R-:W-:-:S09]  /*0d20*/  LOP3.LUT R14, R10, 0x3, RZ, 0xc0, !PT ;  /* 0x000000030a0e7812 */ /* 0x000fd200078ec0ff */
[----:B------:R-:W-:Y:S05]  /*0d30*/  @!P2 BRA `(.L_x_28) ;  /* 0x000000000040a947 */ /* 0x000fea0003800000 */
[----:B------:R-:W-:Y:S01]  /*0d40*/  BSSY.RECONVERGENT B6, `(.L_x_29) ;  /* 0x000000e000067945 */ /* 0x000fe20003800200 */
[----:B------:R-:W-:-:S03]  /*0d50*/  PLOP3.LUT P0, PT, PT, PT, PT, 0x80, 0x8 ;  /* 0x000000000008781c */ /* 0x000fc60003f0f070 */
[----:B------:R-:W-:Y:S10]  /*0d60*/  @P1 BRA `(.L_x_30) ;  /* 0x00000000002c1947 */ /* 0x000ff40003800000 */
[----:B------:R-:W-:-:S05]  /*0d70*/  IMAD R13, R11, 0x4, R0 ;  /* 0x000000040b0d7824 */ /* 0x000fca00078e0200 */
        /* <DEDUP_REMOVED lines=10> */
.L_x_30:
[----:B------:R-:W-:Y:S05]  /*0e20*/  BSYNC.RECONVERGENT B6 ;  /* 0x0000000000067941 */ /* 0x000fea0003800200 */
.L_x_29:
[----:B------:R-:W-:-:S07]  /*0e30*/  VIADD R11, R11, 0x4 ;  /* 0x000000040b0b7836 */ /* 0x000fce0000000000 */
.L_x_28:
[----:B------:R-:W-:Y:S05]  /*0e40*/  BSYNC.RECONVERGENT B5 ;  /* 0x0000000000057941 */ /* 0x000fea0003800200 */
.L_x_27:
[----:B------:R-:W-:-:S13]  /*0e50*/  ISETP.NE.AND P1, PT, R14, RZ, PT ;  /* 0x000000ff0e00720c */ /* 0x000fda0003f25270 */
[----:B------:R-:W-:Y:S05]  /*0e60*/  @!P1 BRA `(.L_x_26) ;  /* 0x0000000000649947 */ /* 0x000fea0003800000 */
[----:B------:R-:W-:Y:S01]  /*0e70*/  ISETP.NE.AND P2, PT, R14, 0x1, PT ;  /* 0x000000010e00780c */ /* 0x000fe20003f45270 */
[----:B------:R-:W-:Y:S01]  /*0e80*/  BSSY.RECONVERGENT B5, `(.L_x_31) ;  /* 0x000000e000057945 */ /* 0x000fe20003800200 */
[----:B------:R-:W-:-:S11]  /*0e90*/  PLOP3.LUT P1, PT, P0, PT, PT, 0x80, 0x8 ;  /* 0x000000000008781c */ /* 0x000fd6000072f070 */
[----:B------:R-:W-:Y:S05]  /*0ea0*/  @!P2 BRA `(.L_x_32) ;  /* 0x00000000002ca947 */ /* 0x000fea0003800000 */
[----:B------:R-:W-:Y:S01]  /*0eb0*/  BSSY.RECONVERGENT B6, `(.L_x_33) ;  /* 0x0000008000067945 */ /* 0x000fe20003800200 */
[----:B------:R-:W-:-:S03]  /*0ec0*/  PLOP3.LUT P1, PT, PT, PT, PT, 0x80, 0x8 ;  /* 0x000000000008781c */ /* 0x000fc60003f2f070 */
[----:B------:R-:W-:Y:S10]  /*0ed0*/  @P0 BRA `(.L_x_34) ;  /* 0x0000000000140947 */ /* 0x000ff40003800000 */
[----:B------:R-:W-:-:S05]  /*0ee0*/  IMAD R13, R11, 0x4, R0 ;  /* 0x000000040b0d7824 */ /* 0x000fca00078e0200 */
[----:B------:R-:W0:Y:S02]  /*0ef0*/  LDS R12, [R13] ;  /* 0x000000000d0c7984 */ /* 0x000e240000000800 */
[----:B0-----:R-:W-:-:S13]  /*0f00*/  ISETP.GE.AND P0, PT, R12, 0x1, PT ;  /* 0x000000010c00780c */ /* 0x001fda0003f06270 */
[----:B------:R-:W0:Y:S02]  /*0f10*/  @P0 LDS R12, [R13+0x4] ;  /* 0x000004000d0c0984 */ /* 0x000e240000000800 */
[----:B0-----:R-:W-:-:S13]  /*0f20*/  @P0 ISETP.LT.AND P1, PT, R12, 0x1, PT ;  /* 0x000000010c00080c */ /* 0x001fda0003f21270 */
.L_x_34:
[----:B------:R-:W-:Y:S05]  /*0f30*/  BSYNC.RECONVERGENT B6 ;  /* 0x0000000000067941 */ /* 0x000fea0003800200 */
.L_x_33:
[----:B------:R-:W-:Y:S01]  /*0f40*/  PLOP3.LUT P0, PT, P1, PT, PT, 0x80, 0x8 ;  /* 0x000000000008781c */ /* 0x000fe20000f0f070 */
[----:B------:R-:W-:-:S12]  /*0f50*/  VIADD R11, R11, 0x2 ;  /* 0x000000020b0b7836 */ /* 0x000fd80000000000 */
.L_x_32:
[----:B------:R-:W-:Y:S05]  /*0f60*/  BSYNC.RECONVERGENT B5 ;  /* 0x0000000000057941 */ /* 0x000fea0003800200 */
.L_x_31:
[----:B------:R-:W-:-:S04]  /*0f70*/  LOP3.LUT R12, R10, 0x1, RZ, 0xc0, !PT ;  /* 0x000000010a0c7812 */ /* 0x000fc800078ec0ff */
[----:B------:R-:W-:-:S13]  /*0f80*/  ISETP.NE.U32.AND P2, PT, R12, 0x1, PT ;  /* 0x000000010c00780c */ /* 0x000fda0003f45070 */
[----:B------:R-:W-:Y:S05]  /*0f90*/  @P2 BRA `(.L_x_26) ;  /* 0x0000000000182947 */ /* 0x000fea0003800000 */
[----:B------:R-:W-:Y:S05]  /*0fa0*/  @P1 BREAK.RELIABLE B4 ;  /* 0x0000000000041942 */ /* 0x000fea0003800100 */
[----:B------:R-:W-:Y:S05]  /*0fb0*/  @P1 BREAK.RELIABLE B2 ;  /* 0x0000000000021942 */ /* 0x000fea0003800100 */
[----:B------:R-:W-:Y:S05]  /*0fc0*/  @P1 BRA `(.L_x_35) ;  /* 0x0000000000c81947 */ /* 0x000fea0003800000 */
[----:B------:R-:W-:-:S06]  /*0fd0*/  IMAD R11, R11, 0x4, R0 ;  /* 0x000000040b0b7824 */ /* 0x000fcc00078e0200 */
[----:B------:R-:W0:Y:S02]  /*0fe0*/  LDS R11, [R11] ;  /* 0x000000000b0b7984 */ /* 0x000e240000000800 */
[----:B0-----:R-:W-:-:S13]  /*0ff0*/  ISETP.LT.AND P0, PT, R11, 0x1, PT ;  /* 0x000000010b00780c */ /* 0x001fda0003f01270 */
.L_x_26:
[----:B------:R-:W-:Y:S05]  /*1000*/  @P0 BREAK.RELIABLE B4 ;  /* 0x0000000000040942 */ /* 0x000fea0003800100 */
[----:B------:R-:W-:Y:S05]  /*1010*/  @P0 BREAK.RELIABLE B2 ;  /* 0x0000000000020942 */ /* 0x000fea0003800100 */
[----:B------:R-:W-:Y:S05]  /*1020*/  @P0 BRA `(.L_x_35) ;  /* 0x0000000000b00947 */ /* 0x000fea0003800000 */
[----:B------:R-:W-:Y:S05]  /*1030*/  BSYNC.RELIABLE B4 ;  /* 0x0000000000047941 */ /* 0x000fea0003800100 */
.L_x_25:
[----:B------:R-:W-:Y:S01]  /*1040*/  LOP3.LUT P2, R11, R10, 0x3, RZ, 0xc0, !PT ;  /* 0x000000030a0b7812 */ /* 0x000fe2000784c0ff */
[----:B------:R-:W-:Y:S01]  /*1050*/  BSSY.RECONVERGENT B4, `(.L_x_36) ;  /* 0x0000013000047945 */ /* 0x000fe20003800200 */
[----:B------:R-:W-:-:S11]  /*1060*/  ISETP.GE.U32.AND P1, PT, R15, 0x3, PT ;  /* 0x000000030f00780c */ /* 0x000fd60003f26070 */
[----:B------:R-:W-:Y:S05]  /*1070*/  @!P2 BRA `(.L_x_37) ;  /* 0x000000000040a947 */ /* 0x000fea0003800000 */
[----:B------:R-:W-:Y:S02]  /*1080*/  LEA R13, R9, R0, 0x2 ;  /* 0x00000000090d7211 */ /* 0x000fe400078e10ff */
[----:B------:R-:W-:-:S03]  /*1090*/  ISETP.NE.AND P2, PT, R11, 0x1, PT ;  /* 0x000000010b00780c */ /* 0x000fc60003f45270 */
[----:B------:R-:W0:Y:S02]  /*10a0*/  LDS R8, [R13+-0x4] ;  /* 0xfffffc000d087984 */ /* 0x000e240000000800 */
[----:B0-----:R-:W-:Y:S02]  /*10b0*/  VIADD R10, R8, 0xffffffff ;  /* 0xffffffff080a7836 */ /* 0x001fe40000000000 */
[----:B------:R-:W-:-:S03]  /*10c0*/  IMAD.MOV.U32 R8, RZ, RZ, R9 ;  /* 0x000000ffff087224 */ /* 0x000fc600078e0009 */
[----:B------:R0:W-:Y:S03]  /*10d0*/  STS [R13+-0x4], R10 ;  /* 0xfffffc0a0d007388 */ /* 0x0001e60000000800 */
[----:B------:R-:W-:Y:S05]  /*10e0*/  @!P2 BRA `(.L_x_37) ;  /* 0x000000000024a947 */ /* 0x000fea0003800000 */
[----:B------:R-:W-:Y:S01]  /*10f0*/  ISETP.NE.AND P2, PT, R11, 0x2, PT ;  /* 0x000000020b00780c */ /* 0x000fe20003f45270 */
[----:B------:R-:W0:-:S12]  /*1100*/  LDS R8, [R13] ;  /* 0x000000000d087984 */ /* 0x000e180000000800 */
[----:B------:R-:W1:Y:S01]  /*1110*/  @P2 LDS R11, [R13+0x4] ;  /* 0x000004000d0b2984 */ /* 0x000e620000000800 */
[----:B0-----:R-:W-:Y:S02]  /*1120*/  VIADD R10, R8, 0xffffffff ;  /* 0xffffffff080a7836 */ /* 0x001fe40000000000 */
[C---:B------:R-:W-:Y:S02]  /*1130*/  VIADD R8, R9.reuse, 0x1 ;  /* 0x0000000109087836 */ /* 0x040fe40000000000 */
[----:B------:R-:W-:Y:S01]  /*1140*/  @P2 VIADD R8, R9, 0x2 ;  /* 0x0000000209082836 */ /* 0x000fe20000000000 */
[----:B------:R2:W-:Y:S01]  /*1150*/  STS [R13], R10 ;  /* 0x0000000a0d007388 */ /* 0x0005e20000000800 */
[----:B-1----:R-:W-:-:S05]  /*1160*/  @P2 VIADD R11, R11, 0xffffffff ;  /* 0xffffffff0b0b2836 */ /* 0x002fca0000000000 */
[----:B------:R2:W-:Y:S02]  /*1170*/  @P2 STS [R13+0x4], R11 ;  /* 0x0000040b0d002388 */ /* 0x0005e40000000800 */
.L_x_37:
[----:B------:R-:W-:Y:S05]  /*1180*/  BSYNC.RECONVERGENT B4 ;  /* 0x0000000000047941 */ /* 0x000fea0003800200 */
.L_x_36:
[----:B------:R-:W-:Y:S04]  /*1190*/  BSSY.RECONVERGENT B4, `(.L_x_18) ;  /* 0x0000012000047945 */ /* 0x000fe80003800200 */
[----:B------:R-:W-:Y:S05]  /*11a0*/  @!P1 BRA `(.L_x_38) ;  /* 0x0000000000409947 */ /* 0x000fea0003800000 */
.L_x_39:
[C---:B-1----:R-:W-:Y:S02]  /*11b0*/  IMAD R9, R8.reuse, 0x4, R0 ;  /* 0x0000000408097824 */ /* 0x042fe400078e0200 */
[----:B------:R-:W-:-:S03]  /*11c0*/  VIADD R8, R8, 0x4 ;  /* 0x0000000408087836 */ /* 0x000fc60000000000 */
[----:B0-2---:R-:W0:Y:S02]  /*11d0*/  LDS R10, [R9] ;  /* 0x00000000090a7984 */ /* 0x005e240000000800 */
[----:B------:R-:W-:Y:S02]  /*11e0*/  ISETP.NE.AND P1, PT, R8, R7, PT ;  /* 0x000000070800720c */ /* 0x000fe40003f25270 */
[----:B------:R-:W1:Y:S04]  /*11f0*/  LDS R11, [R9+0x4] ;  /* 0x00000400090b7984 */ /* 0x000e680000000800 */
[----:B------:R-:W2:Y:S04]  /*1200*/  LDS R13, [R9+0x8] ;  /* 0x00000800090d7984 */ /* 0x000ea80000000800 */
[----:B------:R-:W3:Y:S01]  /*1210*/  LDS R15, [R9+0xc] ;  /* 0x00000c00090f7984 */ /* 0x000ee20000000800 */
[----:B0-----:R-:W-:Y:S01]  /*1220*/  IADD3 R10, PT, PT, R10, -0x1, RZ ;  /* 0xffffffff0a0a7810 */ /* 0x001fe20007ffe0ff */
[----:B-1----:R-:W-:-:S04]  /*1230*/  VIADD R12, R11, 0xffffffff ;  /* 0xffffffff0b0c7836 */ /* 0x002fc80000000000 */
[----:B------:R1:W-:Y:S01]  /*1240*/  STS [R9], R10 ;  /* 0x0000000a09007388 */ /* 0x0003e20000000800 */
[----:B--2---:R-:W-:-:S03]  /*1250*/  VIADD R14, R13, 0xffffffff ;  /* 0xffffffff0d0e7836 */ /* 0x004fc60000000000 */
[----:B------:R1:W-:Y:S01]  /*1260*/  STS [R9+0x4], R12 ;  /* 0x0000040c09007388 */ /* 0x0003e20000000800 */
[----:B---3--:R-:W-:-:S03]  /*1270*/  VIADD R16, R15, 0xffffffff ;  /* 0xffffffff0f107836 */ /* 0x008fc60000000000 */
[----:B------:R1:W-:Y:S04]  /*1280*/  STS [R9+0x8], R14 ;  /* 0x0000080e09007388 */ /* 0x0003e80000000800 */
[----:B------:R1:W-:Y:S01]  /*1290*/  STS [R9+0xc], R16 ;  /* 0x00000c1009007388 */ /* 0x0003e20000000800 */
[----:B------:R-:W-:Y:S05]  /*12a0*/  @P1 BRA `(.L_x_39) ;  /* 0xfffffffc00c01947 */ /* 0x000fea000383ffff */
.L_x_38:
[----:B------:R-:W-:Y:S05]  /*12b0*/  BSYNC.RECONVERGENT B4 ;  /* 0x0000000000047941 */ /* 0x000fea0003800200 */
.L_x_18:
[----:B------:R-:W-:Y:S05]  /*12c0*/  BSYNC.RELIABLE B2 ;  /* 0x0000000000027941 */ /* 0x000fea0003800100 */
.L_x_17:
[----:B------:R-:W-:-:S05]  /*12d0*/  IMAD.MOV.U32 R7, RZ, RZ, 0x7fffffff ;  /* 0x7fffffffff077424 */ /* 0x000fca00078e00ff */
[----:B------:R3:W-:Y:S02]  /*12e0*/  REDG.E.INC.STRONG.GPU desc[UR4][R2.64], R7 ;  /* 0x000000070200798e */ /* 0x0007e4000d92e104 */
.L_x_35:
[----:B------:R-:W-:Y:S05]  /*12f0*/  BSYNC.RECONVERGENT B3 ;  /* 0x0000000000037941 */ /* 0x000fea0003800200 */
.L_x_16:
[C---:B------:R-:W-:Y:S01]  /*1300*/  ISETP.NE.AND P1, PT, R4.reuse, R5, PT ;  /* 0x000000050400720c */ /* 0x040fe20003f25270 */
[----:B------:R-:W-:-:S12]  /*1310*/  VIADD R4, R4, 0x1 ;  /* 0x0000000104047836 */ /* 0x000fd80000000000 */
[----:B------:R-:W-:Y:S05]  /*1320*/  @P1 BRA `(.L_x_40) ;  /* 0xfffffff400781947 */ /* 0x000fea000383ffff */
[----:B------:R-:W-:Y:S05]  /*1330*/  EXIT ;  /* 0x000000000000794d */ /* 0x000fea0003800000 */
.L_x_41:
[----:B------:R-:W-:-:S00]  /*1340*/  BRA `(.L_x_41) ;  /* 0xfffffffc00fc7947 */ /* 0x000fc0000383ffff */
[----:B------:R-:W-:-:S00]  /*1350*/  NOP ;  /* 0x0000000000007918 */ /* 0x000fc00000000000 */
        /* <DEDUP_REMOVED lines=10> */
.L_x_42:


//--------------------- .nv.shared._Z16Process_RequestsP7requestPiS1_S1_i --------------------------
	.section	.nv.shared._Z16Process_RequestsP7requestPiS1_S1_i,"aw",@nobits
	.sectionflags	@""
	.align	4
.nv.shared._Z16Process_RequestsP7requestPiS1_S1_i:
	.zero		3904


//--------------------- .nv.shared.reserved.0     --------------------------
	.section	.nv.shared.reserved.0,"aw",@nobits
	.weak		__nv_reservedSMEM_offset_0_alias
	.size		__nv_reservedSMEM_offset_0_alias, 0, 64
	.other		__nv_reservedSMEM_offset_0_alias,@"STO_CUDA_RESERVED_SHARED STV_DEFAULT"
__nv_reservedSMEM_offset_0_alias:
	.zero		0
	.zero		64


//--------------------- .nv.constant0._Z16Process_RequestsP7requestPiS1_S1_i --------------------------
	.section	.nv.constant0._Z16Process_RequestsP7requestPiS1_S1_i,"a",@progbits
	.sectionflags	@""
	.align	4
.nv.constant0._Z16Process_RequestsP7requestPiS1_S1_i:
	.zero		932


//--------------------- SYMBOLS --------------------------

	.type		.nv.reservedSmem.offset0,@object
	.size		.nv.reservedSmem.offset0,0x4
	.type		.nv.reservedSmem.cap,@object
	.size		.nv.reservedSmem.cap,0x4
